//
// Generated by NVIDIA NVVM Compiler
//
// Compiler Build ID: CL-36424714
// Cuda compilation tools, release 13.0, V13.0.88
// Based on NVVM 20.0.0
//

.version 9.0
.target sm_100
.address_size 64

	// .globl	_Z11oddEvenSortPiii

.visible .entry _Z11oddEvenSortPiii(
	.param .u64 .ptr .align 1 _Z11oddEvenSortPiii_param_0,
	.param .u32 _Z11oddEvenSortPiii_param_1,
	.param .u32 _Z11oddEvenSortPiii_param_2
)
{
	.reg .pred 	%p<6>;
	.reg .b32 	%r<14>;
	.reg .b64 	%rd<5>;

	ld.param.u64 	%rd2, [_Z11oddEvenSortPiii_param_0];
	ld.param.u32 	%r4, [_Z11oddEvenSortPiii_param_1];
	ld.param.u32 	%r5, [_Z11oddEvenSortPiii_param_2];
	mov.u32 	%r6, %ctaid.x;
	mov.u32 	%r7, %ntid.x;
	mov.u32 	%r8, %tid.x;
	mad.lo.s32 	%r1, %r6, %r7, %r8;
	add.s32 	%r9, %r4, -1;
	setp.ge.s32 	%p1, %r1, %r9;
	@%p1 bra 	$L__BB0_4;
	setp.lt.s32 	%p2, %r1, %r4;
	shr.u32 	%r10, %r1, 31;
	add.s32 	%r11, %r1, %r10;
	and.b32  	%r12, %r11, -2;
	sub.s32 	%r13, %r1, %r12;
	setp.ne.s32 	%p3, %r13, %r5;
	and.pred  	%p4, %p2, %p3;
	@%p4 bra 	$L__BB0_4;
	cvta.to.global.u64 	%rd3, %rd2;
	mul.wide.s32 	%rd4, %r1, 4;
	add.s64 	%rd1, %rd3, %rd4;
	ld.global.u32 	%r2, [%rd1];
	ld.global.u32 	%r3, [%rd1+4];
	setp.le.s32 	%p5, %r2, %r3;
	@%p5 bra 	$L__BB0_4;
	st.global.u32 	[%rd1], %r3;
	st.global.u32 	[%rd1+4], %r2;
$L__BB0_4:
	ret;

}


// ===== COMPILED SASS (sm_100) =====

	.target	sm_100

	.elftype	@"ET_EXEC"


//--------------------- .note.nv.tkinfo           --------------------------
	.section	.note.nv.tkinfo,"",@"SHT_NOTE"
	.sectionflags	@"SHF_NOTE_NV_TKINFO"
	.tkinfo
        /*0018*/ 	.word	0x00000002
        /*0030*/ 	.string	""
        /*0030*/ 	.string	"ptxas"
        /*0030*/ 	.string	"Cuda compilation tools, release 13.0, V13.0.88"
        /*0030*/ 	.string	"Build cuda_13.0.r13.0/compiler.36424714_0"
        /*0030*/ 	.string	"-arch sm_100 -m 64 "



//--------------------- .note.nv.cuinfo           --------------------------
	.section	.note.nv.cuinfo,"",@"SHT_NOTE"
	.sectionflags	@"SHF_NOTE_NV_CUINFO"
        /*0018*/ 	.short	0x0002
        /*001a*/ 	.short	0x0064
        /*001c*/ 	.short	0x0082
	.zero		2


//--------------------- .nv.info                  --------------------------
	.section	.nv.info,"",@"SHT_CUDA_INFO"
	.align	4


	//----- nvinfo : EIATTR_REGCOUNT
	.align		4
        /*0000*/ 	.byte	0x04, 0x2f
        /*0002*/ 	.short	(.L_1 - .L_0)
	.align		4
.L_0:
        /*0004*/ 	.word	index@(_Z11oddEvenSortPiii)
        /*0008*/ 	.word	0x00000008


	//----- nvinfo : EIATTR_FRAME_SIZE
	.align		4
.L_1:
        /*000c*/ 	.byte	0x04, 0x11
        /*000e*/ 	.short	(.L_3 - .L_2)
	.align		4
.L_2:
        /*0010*/ 	.word	index@(_Z11oddEvenSortPiii)
        /*0014*/ 	.word	0x00000000


	//----- nvinfo : EIATTR_MIN_STACK_SIZE
	.align		4
.L_3:
        /*0018*/ 	.byte	0x04, 0x12
        /*001a*/ 	.short	(.L_5 - .L_4)
	.align		4
.L_4:
        /*001c*/ 	.word	index@(_Z11oddEvenSortPiii)
        /*0020*/ 	.word	0x00000000
.L_5:


//--------------------- .nv.compat                --------------------------
	.section	.nv.compat,"",@"SHT_CUDA_COMPAT_INFO"
	.align	4
        /*0000*/ 	.byte	0x02, 0x09, 0x00, 0x00, 0x02, 0x02, 0x01, 0x00, 0x02, 0x05, 0x05, 0x00, 0x03, 0x07, 0x01, 0x01
        /*0010*/ 	.byte	0x02, 0x03, 0x00, 0x00, 0x02, 0x06, 0x01, 0x00, 0x04, 0x0b, 0x08, 0x00, 0x09, 0x00, 0x00, 0x00
        /*0020*/ 	.byte	0x00, 0x00, 0x00, 0x00


//--------------------- .nv.info._Z11oddEvenSortPiii --------------------------
	.section	.nv.info._Z11oddEvenSortPiii,"",@"SHT_CUDA_INFO"
	.sectionflags	@""
	.align	4


	//----- nvinfo : EIATTR_CUDA_API_VERSION
	.align		4
        /*0000*/ 	.byte	0x04, 0x37
        /*0002*/ 	.short	(.L_7 - .L_6)
.L_6:
        /*0004*/ 	.word	0x00000082


	//----- nvinfo : EIATTR_KPARAM_INFO
	.align		4
.L_7:
        /*0008*/ 	.byte	0x04, 0x17
        /*000a*/ 	.short	(.L_9 - .L_8)
.L_8:
        /*000c*/ 	.word	0x00000000
        /*0010*/ 	.short	0x0002
        /*0012*/ 	.short	0x000c
        /*0014*/ 	.byte	0x00, 0xf0, 0x11, 0x00


	//----- nvinfo : EIATTR_KPARAM_INFO
	.align		4
.L_9:
        /*0018*/ 	.byte	0x04, 0x17
        /*001a*/ 	.short	(.L_11 - .L_10)
.L_10:
        /*001c*/ 	.word	0x00000000
        /*0020*/ 	.short	0x0001
        /*0022*/ 	.short	0x0008
        /*0024*/ 	.byte	0x00, 0xf0, 0x11, 0x00


	//----- nvinfo : EIATTR_KPARAM_INFO
	.align		4
.L_11:
        /*0028*/ 	.byte	0x04, 0x17
        /*002a*/ 	.short	(.L_13 - .L_12)
.L_12:
        /*002c*/ 	.word	0x00000000
        /*0030*/ 	.short	0x0000
        /*0032*/ 	.short	0x0000
        /*0034*/ 	.byte	0x00, 0xf5, 0x21, 0x00


	//----- nvinfo : EIATTR_SPARSE_MMA_MASK
	.align		4
.L_13:
        /*0038*/ 	.byte	0x03, 0x50
        /*003a*/ 	.short	0x0000


	//----- nvinfo : EIATTR_MAXREG_COUNT
	.align		4
        /*003c*/ 	.byte	0x03, 0x1b
        /*003e*/ 	.short	0x00ff


	//----- nvinfo : EIATTR_MERCURY_ISA_VERSION
	.align		4
        /*0040*/ 	.byte	0x03, 0x5f
        /*0042*/ 	.short	0x0101


	//----- nvinfo : EIATTR_VRC_CTA_INIT_COUNT
	.align		4
        /*0044*/ 	.byte	0x02, 0x4a
	.zero		1
	.zero		1


	//----- nvinfo : EIATTR_EXIT_INSTR_OFFSETS
	.align		4
        /*0048*/ 	.byte	0x04, 0x1c
        /*004a*/ 	.short	(.L_15 - .L_14)


	//   ....[0]....
.L_14:
        /*004c*/ 	.word	0x00000080


	//   ....[1]....
        /*0050*/ 	.word	0x00000100


	//   ....[2]....
        /*0054*/ 	.word	0x00000160


	//   ....[3]....
        /*0058*/ 	.word	0x00000190


	//----- nvinfo : EIATTR_CBANK_PARAM_SIZE
	.align		4
.L_15:
        /*005c*/ 	.byte	0x03, 0x19
        /*005e*/ 	.short	0x0010


	//----- nvinfo : EIATTR_PARAM_CBANK
	.align		4
        /*0060*/ 	.byte	0x04, 0x0a
        /*0062*/ 	.short	(.L_17 - .L_16)
	.align		4
.L_16:
        /*0064*/ 	.word	index@(.nv.constant0._Z11oddEvenSortPiii)
        /*0068*/ 	.short	0x0380
        /*006a*/ 	.short	0x0010


	//----- nvinfo : EIATTR_SW_WAR
	.align		4
.L_17:
        /*006c*/ 	.byte	0x04, 0x36
        /*006e*/ 	.short	(.L_19 - .L_18)
.L_18:
        /*0070*/ 	.word	0x00000008
.L_19:


//--------------------- .nv.callgraph             --------------------------
	.section	.nv.callgraph,"",@"SHT_CUDA_CALLGRAPH"
	.align	4
	.sectionentsize	8
	.align		4
        /*0000*/ 	.word	0x00000000
	.align		4
        /*0004*/ 	.word	0xffffffff
	.align		4
        /*0008*/ 	.word	0x00000000
	.align		4
        /*000c*/ 	.word	0xfffffffe
	.align		4
        /*0010*/ 	.word	0x00000000
	.align		4
        /*0014*/ 	.word	0xfffffffd
	.align		4
        /*0018*/ 	.word	0x00000000
	.align		4
        /*001c*/ 	.word	0xfffffffc


//--------------------- .text._Z11oddEvenSortPiii --------------------------
	.section	.text._Z11oddEvenSortPiii,"ax",@progbits
	.align	128
        .global         _Z11oddEvenSortPiii
        .type           _Z11oddEvenSortPiii,@function
        .size           _Z11oddEvenSortPiii,(.L_x_1 - _Z11oddEvenSortPiii)
        .other          _Z11oddEvenSortPiii,@"STO_CUDA_ENTRY STV_DEFAULT"
_Z11oddEvenSortPiii:
.text._Z11oddEvenSortPiii:
[----:B------:R-:W-:Y:S01]  /*0000*/  LDC R1, c[0x0][0x37c] ;  /* 0x0000df00ff017b82 */ /* 0x000fe20000000800 */
[----:B------:R-:W0:Y:S07]  /*0010*/  S2R R0, SR_TID.X ;  /* 0x0000000000007919 */ /* 0x000e2e0000002100 */
[----:B------:R-:W0:Y:S01]  /*0020*/  S2UR UR5, SR_CTAID.X ;  /* 0x00000000000579c3 */ /* 0x000e220000002500 */
[----:B------:R-:W1:Y:S07]  /*0030*/  LDCU UR6, c[0x0][0x388] ;  /* 0x00007100ff0677ac */ /* 0x000e6e0008000800 */
[----:B------:R-:W0:Y:S01]  /*0040*/  LDC R5, c[0x0][0x360] ;  /* 0x0000d800ff057b82 */ /* 0x000e220000000800 */
[----:B-1----:R-:W-:Y:S01]  /*0050*/  UIADD3 UR4, UPT, UPT, UR6, -0x1, URZ ;  /* 0xffffffff06047890 */ /* 0x002fe2000fffe0ff */
[----:B0-----:R-:W-:-:S05]  /*0060*/  IMAD R5, R5, UR5, R0 ;  /* 0x0000000505057c24 */ /* 0x001fca000f8e0200 */
[----:B------:R-:W-:-:S13]  /*0070*/  ISETP.GE.AND P0, PT, R5, UR4, PT ;  /* 0x0000000405007c0c */ /* 0x000fda000bf06270 */
[----:B------:R-:W-:Y:S05]  /*0080*/  @P0 EXIT ;  /* 0x000000000000094d */ /* 0x000fea0003800000 */
[----:B------:R-:W0:Y:S01]  /*0090*/  LDCU UR4, c[0x0][0x38c] ;  /* 0x00007180ff0477ac */ /* 0x000e220008000800 */
[C---:B------:R-:W-:Y:S02]  /*00a0*/  LEA.HI R0, R5.reuse, R5, RZ, 0x1 ;  /* 0x0000000505007211 */ /* 0x040fe400078f08ff */
[----:B------:R-:W-:Y:S02]  /*00b0*/  ISETP.LT.AND P1, PT, R5, UR6, PT ;  /* 0x0000000605007c0c */ /* 0x000fe4000bf21270 */
[----:B------:R-:W-:-:S05]  /*00c0*/  LOP3.LUT R0, R0, 0xfffffffe, RZ, 0xc0, !PT ;  /* 0xfffffffe00007812 */ /* 0x000fca00078ec0ff */
[----:B------:R-:W-:-:S05]  /*00d0*/  IMAD.IADD R0, R5, 0x1, -R0 ;  /* 0x0000000105007824 */ /* 0x000fca00078e0a00 */
[----:B0-----:R-:W-:Y:S01]  /*00e0*/  ISETP.NE.AND P0, PT, R0, UR4, PT ;  /* 0x0000000400007c0c */ /* 0x001fe2000bf05270 */
[----:B------:R-:W0:-:S12]  /*00f0*/  LDCU.64 UR4, c[0x0][0x358] ;  /* 0x00006b00ff0477ac */ /* 0x000e180008000a00 */
[----:B0-----:R-:W-:Y:S05]  /*0100*/  @P0 EXIT P1 ;  /* 0x000000000000094d */ /* 0x001fea0000800000 */
[----:B------:R-:W0:Y:S02]  /*0110*/  LDC.64 R2, c[0x0][0x380] ;  /* 0x0000e000ff027b82 */ /* 0x000e240000000a00 */
[----:B0-----:R-:W-:-:S05]  /*0120*/  IMAD.WIDE R2, R5, 0x4, R2 ;  /* 0x0000000405027825 */ /* 0x001fca00078e0202 */
[----:B------:R-:W2:Y:S04]  /*0130*/  LDG.E R5, desc[UR4][R2.64] ;  /* 0x0000000402057981 */ /* 0x000ea8000c1e1900 */
[----:B------:R-:W2:Y:S02]  /*0140*/  LDG.E R0, desc[UR4][R2.64+0x4] ;  /* 0x0000040402007981 */ /* 0x000ea4000c1e1900 */
[----:B--2---:R-:W-:-:S13]  /*0150*/  ISETP.GT.AND P0, PT, R5, R0, PT ;  /* 0x000000000500720c */ /* 0x004fda0003f04270 */
[----:B------:R-:W-:Y:S05]  /*0160*/  @!P0 EXIT ;  /* 0x000000000000894d */ /* 0x000fea0003800000 */
[----:B------:R-:W-:Y:S04]  /*0170*/  STG.E desc[UR4][R2.64], R0 ;  /* 0x0000000002007986 */ /* 0x000fe8000c101904 */
[----:B------:R-:W-:Y:S01]  /*0180*/  STG.E desc[UR4][R2.64+0x4], R5 ;  /* 0x0000040502007986 */ /* 0x000fe2000c101904 */
[----:B------:R-:W-:Y:S05]  /*0190*/  EXIT ;  /* 0x000000000000794d */ /* 0x000fea0003800000 */
.L_x_0:
[----:B------:R-:W-:-:S00]  /*01a0*/  BRA `(.L_x_0) ;  /* 0xfffffffc00fc7947 */ /* 0x000fc0000383ffff */
[----:B------:R-:W-:-:S00]  /*01b0*/  NOP ;  /* 0x0000000000007918 */ /* 0x000fc00000000000 */
        /* <DEDUP_REMOVED lines=12> */
.L_x_1:


//--------------------- .nv.shared.reserved.0     --------------------------
	.section	.nv.shared.reserved.0,"aw",@nobits
	.weak		__nv_reservedSMEM_offset_0_alias
	.size		__nv_reservedSMEM_offset_0_alias, 0, 64
	.other		__nv_reservedSMEM_offset_0_alias,@"STO_CUDA_RESERVED_SHARED STV_DEFAULT"
__nv_reservedSMEM_offset_0_alias:
	.zero		0
	.zero		64


//--------------------- .nv.constant0._Z11oddEvenSortPiii --------------------------
	.section	.nv.constant0._Z11oddEvenSortPiii,"a",@progbits
	.sectionflags	@""
	.align	4
.nv.constant0._Z11oddEvenSortPiii:
	.zero		912


//--------------------- SYMBOLS --------------------------

	.type		.nv.reservedSmem.offset0,@object
	.size		.nv.reservedSmem.offset0,0x4
